//
// Generated by NVIDIA NVVM Compiler
//
// Compiler Build ID: CL-36424714
// Cuda compilation tools, release 13.0, V13.0.88
// Based on NVVM 20.0.0
//

.version 9.0
.target sm_100
.address_size 64

	// .globl	_Z15SingleIterationiPdP6ratingS_S_

.visible .entry _Z15SingleIterationiPdP6ratingS_S_(
	.param .u32 _Z15SingleIterationiPdP6ratingS_S__param_0,
	.param .u64 .ptr .align 1 _Z15SingleIterationiPdP6ratingS_S__param_1,
	.param .u64 .ptr .align 1 _Z15SingleIterationiPdP6ratingS_S__param_2,
	.param .u64 .ptr .align 1 _Z15SingleIterationiPdP6ratingS_S__param_3,
	.param .u64 .ptr .align 1 _Z15SingleIterationiPdP6ratingS_S__param_4
)
{
	.reg .pred 	%p<5>;
	.reg .b32 	%r<22>;
	.reg .b64 	%rd<30>;
	.reg .b64 	%fd<117>;

	ld.param.u32 	%r6, [_Z15SingleIterationiPdP6ratingS_S__param_0];
	ld.param.u64 	%rd11, [_Z15SingleIterationiPdP6ratingS_S__param_1];
	ld.param.u64 	%rd12, [_Z15SingleIterationiPdP6ratingS_S__param_2];
	ld.param.u64 	%rd13, [_Z15SingleIterationiPdP6ratingS_S__param_3];
	ld.param.u64 	%rd14, [_Z15SingleIterationiPdP6ratingS_S__param_4];
	mov.u32 	%r7, %ctaid.y;
	mov.u32 	%r8, %nctaid.x;
	mov.u32 	%r9, %ntid.x;
	mov.u32 	%r10, %ctaid.x;
	mov.u32 	%r11, %tid.x;
	mad.lo.s32 	%r12, %r7, %r8, %r10;
	mad.lo.s32 	%r1, %r12, %r9, %r11;
	setp.ne.s32 	%p1, %r1, 0;
	@%p1 bra 	$L__BB0_2;
	cvta.to.global.u64 	%rd15, %rd11;
	mov.b64 	%rd16, 0;
	st.global.u64 	[%rd15], %rd16;
$L__BB0_2:
	setp.ge.s32 	%p2, %r1, %r6;
	@%p2 bra 	$L__BB0_7;
	cvta.to.global.u64 	%rd17, %rd13;
	cvta.to.global.u64 	%rd18, %rd14;
	cvta.to.global.u64 	%rd19, %rd12;
	mul.wide.s32 	%rd20, %r1, 12;
	add.s64 	%rd21, %rd19, %rd20;
	ld.global.u32 	%r14, [%rd21+4];
	ld.global.u32 	%r15, [%rd21+8];
	mul.lo.s32 	%r16, %r15, 30;
	mul.lo.s32 	%r17, %r14, 30;
	ld.global.u32 	%r18, [%rd21];
	cvt.rn.f64.s32 	%fd2, %r18;
	mul.wide.s32 	%rd22, %r16, 8;
	add.s64 	%rd23, %rd18, %rd22;
	ld.global.f64 	%fd3, [%rd23];
	mul.wide.s32 	%rd24, %r17, 8;
	add.s64 	%rd25, %rd17, %rd24;
	ld.global.f64 	%fd4, [%rd25];
	fma.rn.f64 	%fd5, %fd3, %fd4, 0d0000000000000000;
	add.s64 	%rd28, %rd23, 8;
	ld.global.f64 	%fd6, [%rd23+8];
	add.s64 	%rd29, %rd25, 8;
	ld.global.f64 	%fd7, [%rd25+8];
	fma.rn.f64 	%fd8, %fd6, %fd7, %fd5;
	ld.global.f64 	%fd9, [%rd23+16];
	ld.global.f64 	%fd10, [%rd25+16];
	fma.rn.f64 	%fd11, %fd9, %fd10, %fd8;
	ld.global.f64 	%fd12, [%rd23+24];
	ld.global.f64 	%fd13, [%rd25+24];
	fma.rn.f64 	%fd14, %fd12, %fd13, %fd11;
	ld.global.f64 	%fd15, [%rd23+32];
	ld.global.f64 	%fd16, [%rd25+32];
	fma.rn.f64 	%fd17, %fd15, %fd16, %fd14;
	ld.global.f64 	%fd18, [%rd23+40];
	ld.global.f64 	%fd19, [%rd25+40];
	fma.rn.f64 	%fd20, %fd18, %fd19, %fd17;
	ld.global.f64 	%fd21, [%rd23+48];
	ld.global.f64 	%fd22, [%rd25+48];
	fma.rn.f64 	%fd23, %fd21, %fd22, %fd20;
	ld.global.f64 	%fd24, [%rd23+56];
	ld.global.f64 	%fd25, [%rd25+56];
	fma.rn.f64 	%fd26, %fd24, %fd25, %fd23;
	ld.global.f64 	%fd27, [%rd23+64];
	ld.global.f64 	%fd28, [%rd25+64];
	fma.rn.f64 	%fd29, %fd27, %fd28, %fd26;
	ld.global.f64 	%fd30, [%rd23+72];
	ld.global.f64 	%fd31, [%rd25+72];
	fma.rn.f64 	%fd32, %fd30, %fd31, %fd29;
	ld.global.f64 	%fd33, [%rd23+80];
	ld.global.f64 	%fd34, [%rd25+80];
	fma.rn.f64 	%fd35, %fd33, %fd34, %fd32;
	ld.global.f64 	%fd36, [%rd23+88];
	ld.global.f64 	%fd37, [%rd25+88];
	fma.rn.f64 	%fd38, %fd36, %fd37, %fd35;
	ld.global.f64 	%fd39, [%rd23+96];
	ld.global.f64 	%fd40, [%rd25+96];
	fma.rn.f64 	%fd41, %fd39, %fd40, %fd38;
	ld.global.f64 	%fd42, [%rd23+104];
	ld.global.f64 	%fd43, [%rd25+104];
	fma.rn.f64 	%fd44, %fd42, %fd43, %fd41;
	ld.global.f64 	%fd45, [%rd23+112];
	ld.global.f64 	%fd46, [%rd25+112];
	fma.rn.f64 	%fd47, %fd45, %fd46, %fd44;
	ld.global.f64 	%fd48, [%rd23+120];
	ld.global.f64 	%fd49, [%rd25+120];
	fma.rn.f64 	%fd50, %fd48, %fd49, %fd47;
	ld.global.f64 	%fd51, [%rd23+128];
	ld.global.f64 	%fd52, [%rd25+128];
	fma.rn.f64 	%fd53, %fd51, %fd52, %fd50;
	ld.global.f64 	%fd54, [%rd23+136];
	ld.global.f64 	%fd55, [%rd25+136];
	fma.rn.f64 	%fd56, %fd54, %fd55, %fd53;
	ld.global.f64 	%fd57, [%rd23+144];
	ld.global.f64 	%fd58, [%rd25+144];
	fma.rn.f64 	%fd59, %fd57, %fd58, %fd56;
	ld.global.f64 	%fd60, [%rd23+152];
	ld.global.f64 	%fd61, [%rd25+152];
	fma.rn.f64 	%fd62, %fd60, %fd61, %fd59;
	ld.global.f64 	%fd63, [%rd23+160];
	ld.global.f64 	%fd64, [%rd25+160];
	fma.rn.f64 	%fd65, %fd63, %fd64, %fd62;
	ld.global.f64 	%fd66, [%rd23+168];
	ld.global.f64 	%fd67, [%rd25+168];
	fma.rn.f64 	%fd68, %fd66, %fd67, %fd65;
	ld.global.f64 	%fd69, [%rd23+176];
	ld.global.f64 	%fd70, [%rd25+176];
	fma.rn.f64 	%fd71, %fd69, %fd70, %fd68;
	ld.global.f64 	%fd72, [%rd23+184];
	ld.global.f64 	%fd73, [%rd25+184];
	fma.rn.f64 	%fd74, %fd72, %fd73, %fd71;
	ld.global.f64 	%fd75, [%rd23+192];
	ld.global.f64 	%fd76, [%rd25+192];
	fma.rn.f64 	%fd77, %fd75, %fd76, %fd74;
	ld.global.f64 	%fd78, [%rd23+200];
	ld.global.f64 	%fd79, [%rd25+200];
	fma.rn.f64 	%fd80, %fd78, %fd79, %fd77;
	ld.global.f64 	%fd81, [%rd23+208];
	ld.global.f64 	%fd82, [%rd25+208];
	fma.rn.f64 	%fd83, %fd81, %fd82, %fd80;
	ld.global.f64 	%fd84, [%rd23+216];
	ld.global.f64 	%fd85, [%rd25+216];
	fma.rn.f64 	%fd86, %fd84, %fd85, %fd83;
	ld.global.f64 	%fd87, [%rd23+224];
	ld.global.f64 	%fd88, [%rd25+224];
	fma.rn.f64 	%fd89, %fd87, %fd88, %fd86;
	ld.global.f64 	%fd90, [%rd23+232];
	ld.global.f64 	%fd91, [%rd25+232];
	fma.rn.f64 	%fd92, %fd90, %fd91, %fd89;
	sub.f64 	%fd1, %fd2, %fd92;
	mov.b32 	%r20, 0;
	mov.u64 	%rd26, %rd29;
	mov.u64 	%rd27, %rd28;
$L__BB0_4:
	ld.global.f64 	%fd93, [%rd26+-8];
	mul.f64 	%fd94, %fd1, %fd93;
	ld.global.f64 	%fd95, [%rd27+-8];
	mul.f64 	%fd96, %fd95, 0d3F747AE147AE147B;
	sub.f64 	%fd97, %fd94, %fd96;
	fma.rn.f64 	%fd98, %fd97, 0d3F547AE147AE147B, %fd95;
	st.global.f64 	[%rd27+-8], %fd98;
	ld.global.f64 	%fd99, [%rd26];
	mul.f64 	%fd100, %fd1, %fd99;
	ld.global.f64 	%fd101, [%rd27];
	mul.f64 	%fd102, %fd101, 0d3F747AE147AE147B;
	sub.f64 	%fd103, %fd100, %fd102;
	fma.rn.f64 	%fd104, %fd103, 0d3F547AE147AE147B, %fd101;
	st.global.f64 	[%rd27], %fd104;
	add.s32 	%r20, %r20, 2;
	add.s64 	%rd27, %rd27, 16;
	add.s64 	%rd26, %rd26, 16;
	setp.ne.s32 	%p3, %r20, 30;
	@%p3 bra 	$L__BB0_4;
	mov.b32 	%r21, 0;
$L__BB0_6:
	ld.global.f64 	%fd105, [%rd28+-8];
	mul.f64 	%fd106, %fd1, %fd105;
	ld.global.f64 	%fd107, [%rd29+-8];
	mul.f64 	%fd108, %fd107, 0d3F747AE147AE147B;
	sub.f64 	%fd109, %fd106, %fd108;
	fma.rn.f64 	%fd110, %fd109, 0d3F547AE147AE147B, %fd107;
	st.global.f64 	[%rd29+-8], %fd110;
	ld.global.f64 	%fd111, [%rd28];
	mul.f64 	%fd112, %fd1, %fd111;
	ld.global.f64 	%fd113, [%rd29];
	mul.f64 	%fd114, %fd113, 0d3F747AE147AE147B;
	sub.f64 	%fd115, %fd112, %fd114;
	fma.rn.f64 	%fd116, %fd115, 0d3F547AE147AE147B, %fd113;
	st.global.f64 	[%rd29], %fd116;
	add.s32 	%r21, %r21, 2;
	add.s64 	%rd29, %rd29, 16;
	add.s64 	%rd28, %rd28, 16;
	setp.ne.s32 	%p4, %r21, 30;
	@%p4 bra 	$L__BB0_6;
$L__BB0_7:
	ret;

}
	// .globl	_Z23CalculateAggregateErroriPdP6ratingS_S_
.visible .entry _Z23CalculateAggregateErroriPdP6ratingS_S_(
	.param .u32 _Z23CalculateAggregateErroriPdP6ratingS_S__param_0,
	.param .u64 .ptr .align 1 _Z23CalculateAggregateErroriPdP6ratingS_S__param_1,
	.param .u64 .ptr .align 1 _Z23CalculateAggregateErroriPdP6ratingS_S__param_2,
	.param .u64 .ptr .align 1 _Z23CalculateAggregateErroriPdP6ratingS_S__param_3,
	.param .u64 .ptr .align 1 _Z23CalculateAggregateErroriPdP6ratingS_S__param_4
)
{
	.reg .pred 	%p<2>;
	.reg .b32 	%r<14>;
	.reg .b64 	%rd<15>;
	.reg .b64 	%fd<95>;

	ld.param.u32 	%r2, [_Z23CalculateAggregateErroriPdP6ratingS_S__param_0];
	ld.param.u64 	%rd1, [_Z23CalculateAggregateErroriPdP6ratingS_S__param_1];
	ld.param.u64 	%rd2, [_Z23CalculateAggregateErroriPdP6ratingS_S__param_2];
	ld.param.u64 	%rd3, [_Z23CalculateAggregateErroriPdP6ratingS_S__param_3];
	ld.param.u64 	%rd4, [_Z23CalculateAggregateErroriPdP6ratingS_S__param_4];
	mov.u32 	%r3, %ctaid.y;
	mov.u32 	%r4, %nctaid.x;
	mov.u32 	%r5, %ntid.x;
	mov.u32 	%r6, %ctaid.x;
	mov.u32 	%r7, %tid.x;
	mad.lo.s32 	%r8, %r3, %r4, %r6;
	mad.lo.s32 	%r1, %r8, %r5, %r7;
	setp.ge.s32 	%p1, %r1, %r2;
	@%p1 bra 	$L__BB1_2;
	cvta.to.global.u64 	%rd5, %rd1;
	cvta.to.global.u64 	%rd6, %rd2;
	mul.wide.s32 	%rd7, %r1, 12;
	add.s64 	%rd8, %rd6, %rd7;
	ld.global.u32 	%r9, [%rd8+4];
	mul.lo.s32 	%r10, %r9, 30;
	ld.global.u32 	%r11, [%rd8+8];
	mul.lo.s32 	%r12, %r11, 30;
	ld.global.u32 	%r13, [%rd8];
	cvt.rn.f64.s32 	%fd1, %r13;
	cvta.to.global.u64 	%rd9, %rd3;
	cvta.to.global.u64 	%rd10, %rd4;
	mul.wide.s32 	%rd11, %r12, 8;
	add.s64 	%rd12, %rd10, %rd11;
	ld.global.f64 	%fd2, [%rd12];
	mul.wide.s32 	%rd13, %r10, 8;
	add.s64 	%rd14, %rd9, %rd13;
	ld.global.f64 	%fd3, [%rd14];
	fma.rn.f64 	%fd4, %fd2, %fd3, 0d0000000000000000;
	ld.global.f64 	%fd5, [%rd12+8];
	ld.global.f64 	%fd6, [%rd14+8];
	fma.rn.f64 	%fd7, %fd5, %fd6, %fd4;
	ld.global.f64 	%fd8, [%rd12+16];
	ld.global.f64 	%fd9, [%rd14+16];
	fma.rn.f64 	%fd10, %fd8, %fd9, %fd7;
	ld.global.f64 	%fd11, [%rd12+24];
	ld.global.f64 	%fd12, [%rd14+24];
	fma.rn.f64 	%fd13, %fd11, %fd12, %fd10;
	ld.global.f64 	%fd14, [%rd12+32];
	ld.global.f64 	%fd15, [%rd14+32];
	fma.rn.f64 	%fd16, %fd14, %fd15, %fd13;
	ld.global.f64 	%fd17, [%rd12+40];
	ld.global.f64 	%fd18, [%rd14+40];
	fma.rn.f64 	%fd19, %fd17, %fd18, %fd16;
	ld.global.f64 	%fd20, [%rd12+48];
	ld.global.f64 	%fd21, [%rd14+48];
	fma.rn.f64 	%fd22, %fd20, %fd21, %fd19;
	ld.global.f64 	%fd23, [%rd12+56];
	ld.global.f64 	%fd24, [%rd14+56];
	fma.rn.f64 	%fd25, %fd23, %fd24, %fd22;
	ld.global.f64 	%fd26, [%rd12+64];
	ld.global.f64 	%fd27, [%rd14+64];
	fma.rn.f64 	%fd28, %fd26, %fd27, %fd25;
	ld.global.f64 	%fd29, [%rd12+72];
	ld.global.f64 	%fd30, [%rd14+72];
	fma.rn.f64 	%fd31, %fd29, %fd30, %fd28;
	ld.global.f64 	%fd32, [%rd12+80];
	ld.global.f64 	%fd33, [%rd14+80];
	fma.rn.f64 	%fd34, %fd32, %fd33, %fd31;
	ld.global.f64 	%fd35, [%rd12+88];
	ld.global.f64 	%fd36, [%rd14+88];
	fma.rn.f64 	%fd37, %fd35, %fd36, %fd34;
	ld.global.f64 	%fd38, [%rd12+96];
	ld.global.f64 	%fd39, [%rd14+96];
	fma.rn.f64 	%fd40, %fd38, %fd39, %fd37;
	ld.global.f64 	%fd41, [%rd12+104];
	ld.global.f64 	%fd42, [%rd14+104];
	fma.rn.f64 	%fd43, %fd41, %fd42, %fd40;
	ld.global.f64 	%fd44, [%rd12+112];
	ld.global.f64 	%fd45, [%rd14+112];
	fma.rn.f64 	%fd46, %fd44, %fd45, %fd43;
	ld.global.f64 	%fd47, [%rd12+120];
	ld.global.f64 	%fd48, [%rd14+120];
	fma.rn.f64 	%fd49, %fd47, %fd48, %fd46;
	ld.global.f64 	%fd50, [%rd12+128];
	ld.global.f64 	%fd51, [%rd14+128];
	fma.rn.f64 	%fd52, %fd50, %fd51, %fd49;
	ld.global.f64 	%fd53, [%rd12+136];
	ld.global.f64 	%fd54, [%rd14+136];
	fma.rn.f64 	%fd55, %fd53, %fd54, %fd52;
	ld.global.f64 	%fd56, [%rd12+144];
	ld.global.f64 	%fd57, [%rd14+144];
	fma.rn.f64 	%fd58, %fd56, %fd57, %fd55;
	ld.global.f64 	%fd59, [%rd12+152];
	ld.global.f64 	%fd60, [%rd14+152];
	fma.rn.f64 	%fd61, %fd59, %fd60, %fd58;
	ld.global.f64 	%fd62, [%rd12+160];
	ld.global.f64 	%fd63, [%rd14+160];
	fma.rn.f64 	%fd64, %fd62, %fd63, %fd61;
	ld.global.f64 	%fd65, [%rd12+168];
	ld.global.f64 	%fd66, [%rd14+168];
	fma.rn.f64 	%fd67, %fd65, %fd66, %fd64;
	ld.global.f64 	%fd68, [%rd12+176];
	ld.global.f64 	%fd69, [%rd14+176];
	fma.rn.f64 	%fd70, %fd68, %fd69, %fd67;
	ld.global.f64 	%fd71, [%rd12+184];
	ld.global.f64 	%fd72, [%rd14+184];
	fma.rn.f64 	%fd73, %fd71, %fd72, %fd70;
	ld.global.f64 	%fd74, [%rd12+192];
	ld.global.f64 	%fd75, [%rd14+192];
	fma.rn.f64 	%fd76, %fd74, %fd75, %fd73;
	ld.global.f64 	%fd77, [%rd12+200];
	ld.global.f64 	%fd78, [%rd14+200];
	fma.rn.f64 	%fd79, %fd77, %fd78, %fd76;
	ld.global.f64 	%fd80, [%rd12+208];
	ld.global.f64 	%fd81, [%rd14+208];
	fma.rn.f64 	%fd82, %fd80, %fd81, %fd79;
	ld.global.f64 	%fd83, [%rd12+216];
	ld.global.f64 	%fd84, [%rd14+216];
	fma.rn.f64 	%fd85, %fd83, %fd84, %fd82;
	ld.global.f64 	%fd86, [%rd12+224];
	ld.global.f64 	%fd87, [%rd14+224];
	fma.rn.f64 	%fd88, %fd86, %fd87, %fd85;
	ld.global.f64 	%fd89, [%rd12+232];
	ld.global.f64 	%fd90, [%rd14+232];
	fma.rn.f64 	%fd91, %fd89, %fd90, %fd88;
	sub.f64 	%fd92, %fd1, %fd91;
	ld.global.f64 	%fd93, [%rd5];
	fma.rn.f64 	%fd94, %fd92, %fd92, %fd93;
	st.global.f64 	[%rd5], %fd94;
$L__BB1_2:
	ret;

}


// ===== COMPILED SASS (sm_100) =====

	.target	sm_100

	.elftype	@"ET_EXEC"


//--------------------- .note.nv.tkinfo           --------------------------
	.section	.note.nv.tkinfo,"",@"SHT_NOTE"
	.sectionflags	@"SHF_NOTE_NV_TKINFO"
	.tkinfo
        /*0018*/ 	.word	0x00000002
        /*0030*/ 	.string	""
        /*0030*/ 	.string	"ptxas"
        /*0030*/ 	.string	"Cuda compilation tools, release 13.0, V13.0.88"
        /*0030*/ 	.string	"Build cuda_13.0.r13.0/compiler.36424714_0"
        /*0030*/ 	.string	"-arch sm_100 -m 64 "



//--------------------- .note.nv.cuinfo           --------------------------
	.section	.note.nv.cuinfo,"",@"SHT_NOTE"
	.sectionflags	@"SHF_NOTE_NV_CUINFO"
        /*0018*/ 	.short	0x0002
        /*001a*/ 	.short	0x0064
        /*001c*/ 	.short	0x0082
	.zero		2


//--------------------- .nv.info                  --------------------------
	.section	.nv.info,"",@"SHT_CUDA_INFO"
	.align	4


	//----- nvinfo : EIATTR_REGCOUNT
	.align		4
        /*0000*/ 	.byte	0x04, 0x2f
        /*0002*/ 	.short	(.L_1 - .L_0)
	.align		4
.L_0:
        /*0004*/ 	.word	index@(_Z15SingleIterationiPdP6ratingS_S_)
        /*0008*/ 	.word	0x0000001c


	//----- nvinfo : EIATTR_FRAME_SIZE
	.align		4
.L_1:
        /*000c*/ 	.byte	0x04, 0x11
        /*000e*/ 	.short	(.L_3 - .L_2)
	.align		4
.L_2:
        /*0010*/ 	.word	index@(_Z15SingleIterationiPdP6ratingS_S_)
        /*0014*/ 	.word	0x00000000


	//----- nvinfo : EIATTR_REGCOUNT
	.align		4
.L_3:
        /*0018*/ 	.byte	0x04, 0x2f
        /*001a*/ 	.short	(.L_5 - .L_4)
	.align		4
.L_4:
        /*001c*/ 	.word	index@(_Z23CalculateAggregateErroriPdP6ratingS_S_)
        /*0020*/ 	.word	0x00000020


	//----- nvinfo : EIATTR_FRAME_SIZE
	.align		4
.L_5:
        /*0024*/ 	.byte	0x04, 0x11
        /*0026*/ 	.short	(.L_7 - .L_6)
	.align		4
.L_6:
        /*0028*/ 	.word	index@(_Z23CalculateAggregateErroriPdP6ratingS_S_)
        /*002c*/ 	.word	0x00000000


	//----- nvinfo : EIATTR_MIN_STACK_SIZE
	.align		4
.L_7:
        /*0030*/ 	.byte	0x04, 0x12
        /*0032*/ 	.short	(.L_9 - .L_8)
	.align		4
.L_8:
        /*0034*/ 	.word	index@(_Z23CalculateAggregateErroriPdP6ratingS_S_)
        /*0038*/ 	.word	0x00000000


	//----- nvinfo : EIATTR_MIN_STACK_SIZE
	.align		4
.L_9:
        /*003c*/ 	.byte	0x04, 0x12
        /*003e*/ 	.short	(.L_11 - .L_10)
	.align		4
.L_10:
        /*0040*/ 	.word	index@(_Z15SingleIterationiPdP6ratingS_S_)
        /*0044*/ 	.word	0x00000000
.L_11:


//--------------------- .nv.compat                --------------------------
	.section	.nv.compat,"",@"SHT_CUDA_COMPAT_INFO"
	.align	4
        /*0000*/ 	.byte	0x02, 0x09, 0x00, 0x00, 0x02, 0x02, 0x01, 0x00, 0x02, 0x05, 0x05, 0x00, 0x03, 0x07, 0x01, 0x01
        /*0010*/ 	.byte	0x02, 0x03, 0x00, 0x00, 0x02, 0x06, 0x01, 0x00, 0x04, 0x0b, 0x08, 0x00, 0x01, 0x00, 0x00, 0x00
        /*0020*/ 	.byte	0x00, 0x00, 0x00, 0x00


//--------------------- .nv.info._Z23CalculateAggregateErroriPdP6ratingS_S_ --------------------------
	.section	.nv.info._Z23CalculateAggregateErroriPdP6ratingS_S_,"",@"SHT_CUDA_INFO"
	.sectionflags	@""
	.align	4


	//----- nvinfo : EIATTR_CUDA_API_VERSION
	.align		4
        /*0000*/ 	.byte	0x04, 0x37
        /*0002*/ 	.short	(.L_13 - .L_12)
.L_12:
        /*0004*/ 	.word	0x00000082


	//----- nvinfo : EIATTR_KPARAM_INFO
	.align		4
.L_13:
        /*0008*/ 	.byte	0x04, 0x17
        /*000a*/ 	.short	(.L_15 - .L_14)
.L_14:
        /*000c*/ 	.word	0x00000000
        /*0010*/ 	.short	0x0004
        /*0012*/ 	.short	0x0020
        /*0014*/ 	.byte	0x00, 0xf5, 0x21, 0x00


	//----- nvinfo : EIATTR_KPARAM_INFO
	.align		4
.L_15:
        /*0018*/ 	.byte	0x04, 0x17
        /*001a*/ 	.short	(.L_17 - .L_16)
.L_16:
        /*001c*/ 	.word	0x00000000
        /*0020*/ 	.short	0x0003
        /*0022*/ 	.short	0x0018
        /*0024*/ 	.byte	0x00, 0xf5, 0x21, 0x00


	//----- nvinfo : EIATTR_KPARAM_INFO
	.align		4
.L_17:
        /*0028*/ 	.byte	0x04, 0x17
        /*002a*/ 	.short	(.L_19 - .L_18)
.L_18:
        /*002c*/ 	.word	0x00000000
        /*0030*/ 	.short	0x0002
        /*0032*/ 	.short	0x0010
        /*0034*/ 	.byte	0x00, 0xf5, 0x21, 0x00


	//----- nvinfo : EIATTR_KPARAM_INFO
	.align		4
.L_19:
        /*0038*/ 	.byte	0x04, 0x17
        /*003a*/ 	.short	(.L_21 - .L_20)
.L_20:
        /*003c*/ 	.word	0x00000000
        /*0040*/ 	.short	0x0001
        /*0042*/ 	.short	0x0008
        /*0044*/ 	.byte	0x00, 0xf5, 0x21, 0x00


	//----- nvinfo : EIATTR_KPARAM_INFO
	.align		4
.L_21:
        /*0048*/ 	.byte	0x04, 0x17
        /*004a*/ 	.short	(.L_23 - .L_22)
.L_22:
        /*004c*/ 	.word	0x00000000
        /*0050*/ 	.short	0x0000
        /*0052*/ 	.short	0x0000
        /*0054*/ 	.byte	0x00, 0xf0, 0x11, 0x00


	//----- nvinfo : EIATTR_SPARSE_MMA_MASK
	.align		4
.L_23:
        /*0058*/ 	.byte	0x03, 0x50
        /*005a*/ 	.short	0x0000


	//----- nvinfo : EIATTR_MAXREG_COUNT
	.align		4
        /*005c*/ 	.byte	0x03, 0x1b
        /*005e*/ 	.short	0x00ff


	//----- nvinfo : EIATTR_MERCURY_ISA_VERSION
	.align		4
        /*0060*/ 	.byte	0x03, 0x5f
        /*0062*/ 	.short	0x0101


	//----- nvinfo : EIATTR_VRC_CTA_INIT_COUNT
	.align		4
        /*0064*/ 	.byte	0x02, 0x4a
	.zero		1
	.zero		1


	//----- nvinfo : EIATTR_EXIT_INSTR_OFFSETS
	.align		4
        /*0068*/ 	.byte	0x04, 0x1c
        /*006a*/ 	.short	(.L_25 - .L_24)


	//   ....[0]....
.L_24:
        /*006c*/ 	.word	0x000000a0


	//   ....[1]....
        /*0070*/ 	.word	0x00000770


	//----- nvinfo : EIATTR_CBANK_PARAM_SIZE
	.align		4
.L_25:
        /*0074*/ 	.byte	0x03, 0x19
        /*0076*/ 	.short	0x0028


	//----- nvinfo : EIATTR_PARAM_CBANK
	.align		4
        /*0078*/ 	.byte	0x04, 0x0a
        /*007a*/ 	.short	(.L_27 - .L_26)
	.align		4
.L_26:
        /*007c*/ 	.word	index@(.nv.constant0._Z23CalculateAggregateErroriPdP6ratingS_S_)
        /*0080*/ 	.short	0x0380
        /*0082*/ 	.short	0x0028


	//----- nvinfo : EIATTR_SW_WAR
	.align		4
.L_27:
        /*0084*/ 	.byte	0x04, 0x36
        /*0086*/ 	.short	(.L_29 - .L_28)
.L_28:
        /*0088*/ 	.word	0x00000008
.L_29:


//--------------------- .nv.info._Z15SingleIterationiPdP6ratingS_S_ --------------------------
	.section	.nv.info._Z15SingleIterationiPdP6ratingS_S_,"",@"SHT_CUDA_INFO"
	.sectionflags	@""
	.align	4


	//----- nvinfo : EIATTR_CUDA_API_VERSION
	.align		4
        /*0000*/ 	.byte	0x04, 0x37
        /*0002*/ 	.short	(.L_31 - .L_30)
.L_30:
        /*0004*/ 	.word	0x00000082


	//----- nvinfo : EIATTR_KPARAM_INFO
	.align		4
.L_31:
        /*0008*/ 	.byte	0x04, 0x17
        /*000a*/ 	.short	(.L_33 - .L_32)
.L_32:
        /*000c*/ 	.word	0x00000000
        /*0010*/ 	.short	0x0004
        /*0012*/ 	.short	0x0020
        /*0014*/ 	.byte	0x00, 0xf5, 0x21, 0x00


	//----- nvinfo : EIATTR_KPARAM_INFO
	.align		4
.L_33:
        /*0018*/ 	.byte	0x04, 0x17
        /*001a*/ 	.short	(.L_35 - .L_34)
.L_34:
        /*001c*/ 	.word	0x00000000
        /*0020*/ 	.short	0x0003
        /*0022*/ 	.short	0x0018
        /*0024*/ 	.byte	0x00, 0xf5, 0x21, 0x00


	//----- nvinfo : EIATTR_KPARAM_INFO
	.align		4
.L_35:
        /*0028*/ 	.byte	0x04, 0x17
        /*002a*/ 	.short	(.L_37 - .L_36)
.L_36:
        /*002c*/ 	.word	0x00000000
        /*0030*/ 	.short	0x0002
        /*0032*/ 	.short	0x0010
        /*0034*/ 	.byte	0x00, 0xf5, 0x21, 0x00


	//----- nvinfo : EIATTR_KPARAM_INFO
	.align		4
.L_37:
        /*0038*/ 	.byte	0x04, 0x17
        /*003a*/ 	.short	(.L_39 - .L_38)
.L_38:
        /*003c*/ 	.word	0x00000000
        /*0040*/ 	.short	0x0001
        /*0042*/ 	.short	0x0008
        /*0044*/ 	.byte	0x00, 0xf5, 0x21, 0x00


	//----- nvinfo : EIATTR_KPARAM_INFO
	.align		4
.L_39:
        /*0048*/ 	.byte	0x04, 0x17
        /*004a*/ 	.short	(.L_41 - .L_40)
.L_40:
        /*004c*/ 	.word	0x00000000
        /*0050*/ 	.short	0x0000
        /*0052*/ 	.short	0x0000
        /*0054*/ 	.byte	0x00, 0xf0, 0x11, 0x00


	//----- nvinfo : EIATTR_SPARSE_MMA_MASK
	.align		4
.L_41:
        /*0058*/ 	.byte	0x03, 0x50
        /*005a*/ 	.short	0x0000


	//----- nvinfo : EIATTR_MAXREG_COUNT
	.align		4
        /*005c*/ 	.byte	0x03, 0x1b
        /*005e*/ 	.short	0x00ff


	//----- nvinfo : EIATTR_MERCURY_ISA_VERSION
	.align		4
        /*0060*/ 	.byte	0x03, 0x5f
        /*0062*/ 	.short	0x0101


	//----- nvinfo : EIATTR_VRC_CTA_INIT_COUNT
	.align		4
        /*0064*/ 	.byte	0x02, 0x4a
	.zero		1
	.zero		1


	//----- nvinfo : EIATTR_EXIT_INSTR_OFFSETS
	.align		4
        /*0068*/ 	.byte	0x04, 0x1c
        /*006a*/ 	.short	(.L_43 - .L_42)


	//   ....[0]....
.L_42:
        /*006c*/ 	.word	0x000000e0


	//   ....[1]....
        /*0070*/ 	.word	0x00001e00


	//----- nvinfo : EIATTR_CBANK_PARAM_SIZE
	.align		4
.L_43:
        /*0074*/ 	.byte	0x03, 0x19
        /*0076*/ 	.short	0x0028


	//----- nvinfo : EIATTR_PARAM_CBANK
	.align		4
        /*0078*/ 	.byte	0x04, 0x0a
        /*007a*/ 	.short	(.L_45 - .L_44)
	.align		4
.L_44:
        /*007c*/ 	.word	index@(.nv.constant0._Z15SingleIterationiPdP6ratingS_S_)
        /*0080*/ 	.short	0x0380
        /*0082*/ 	.short	0x0028


	//----- nvinfo : EIATTR_SW_WAR
	.align		4
.L_45:
        /*0084*/ 	.byte	0x04, 0x36
        /*0086*/ 	.short	(.L_47 - .L_46)
.L_46:
        /*0088*/ 	.word	0x00000008
.L_47:


//--------------------- .nv.callgraph             --------------------------
	.section	.nv.callgraph,"",@"SHT_CUDA_CALLGRAPH"
	.align	4
	.sectionentsize	8
	.align		4
        /*0000*/ 	.word	0x00000000
	.align		4
        /*0004*/ 	.word	0xffffffff
	.align		4
        /*0008*/ 	.word	0x00000000
	.align		4
        /*000c*/ 	.word	0xfffffffe
	.align		4
        /*0010*/ 	.word	0x00000000
	.align		4
        /*0014*/ 	.word	0xfffffffd
	.align		4
        /*0018*/ 	.word	0x00000000
	.align		4
        /*001c*/ 	.word	0xfffffffc


//--------------------- .text._Z23CalculateAggregateErroriPdP6ratingS_S_ --------------------------
	.section	.text._Z23CalculateAggregateErroriPdP6ratingS_S_,"ax",@progbits
	.align	128
        .global         _Z23CalculateAggregateErroriPdP6ratingS_S_
        .type           _Z23CalculateAggregateErroriPdP6ratingS_S_,@function
        .size           _Z23CalculateAggregateErroriPdP6ratingS_S_,(.L_x_2 - _Z23CalculateAggregateErroriPdP6ratingS_S_)
        .other          _Z23CalculateAggregateErroriPdP6ratingS_S_,@"STO_CUDA_ENTRY STV_DEFAULT"
_Z23CalculateAggregateErroriPdP6ratingS_S_:
.text._Z23CalculateAggregateErroriPdP6ratingS_S_:
[----:B------:R-:W-:Y:S01]  /*0000*/  LDC R1, c[0x0][0x37c] ;  /* 0x0000df00ff017b82 */ /* 0x000fe20000000800 */
[----:B------:R-:W0:Y:S07]  /*0010*/  S2R R0, SR_TID.X ;  /* 0x0000000000007919 */ /* 0x000e2e0000002100 */
[----:B------:R-:W-:Y:S01]  /*0020*/  S2UR UR4, SR_CTAID.Y ;  /* 0x00000000000479c3 */ /* 0x000fe20000002600 */
[----:B------:R-:W1:Y:S01]  /*0030*/  LDCU UR5, c[0x0][0x370] ;  /* 0x00006e00ff0577ac */ /* 0x000e620008000800 */
[----:B------:R-:W2:Y:S06]  /*0040*/  LDCU UR7, c[0x0][0x380] ;  /* 0x00007000ff0777ac */ /* 0x000eac0008000800 */
[----:B------:R-:W1:Y:S08]  /*0050*/  S2UR UR6, SR_CTAID.X ;  /* 0x00000000000679c3 */ /* 0x000e700000002500 */
[----:B------:R-:W0:Y:S01]  /*0060*/  LDC R3, c[0x0][0x360] ;  /* 0x0000d800ff037b82 */ /* 0x000e220000000800 */
[----:B-1----:R-:W-:-:S06]  /*0070*/  UIMAD UR4, UR4, UR5, UR6 ;  /* 0x00000005040472a4 */ /* 0x002fcc000f8e0206 */
[----:B0-----:R-:W-:-:S05]  /*0080*/  IMAD R3, R3, UR4, R0 ;  /* 0x0000000403037c24 */ /* 0x001fca000f8e0200 */
[----:B--2---:R-:W-:-:S13]  /*0090*/  ISETP.GE.AND P0, PT, R3, UR7, PT ;  /* 0x0000000703007c0c */ /* 0x004fda000bf06270 */
[----:B------:R-:W-:Y:S05]  /*00a0*/  @P0 EXIT ;  /* 0x000000000000094d */ /* 0x000fea0003800000 */
[----:B------:R-:W0:Y:S01]  /*00b0*/  LDC.64 R6, c[0x0][0x390] ;  /* 0x0000e400ff067b82 */ /* 0x000e220000000a00 */
[----:B------:R-:W1:Y:S07]  /*00c0*/  LDCU.64 UR4, c[0x0][0x358] ;  /* 0x00006b00ff0477ac */ /* 0x000e6e0008000a00 */
[----:B------:R-:W2:Y:S01]  /*00d0*/  LDC.64 R4, c[0x0][0x3a0] ;  /* 0x0000e800ff047b82 */ /* 0x000ea20000000a00 */
[----:B0-----:R-:W-:-:S07]  /*00e0*/  IMAD.WIDE R6, R3, 0xc, R6 ;  /* 0x0000000c03067825 */ /* 0x001fce00078e0206 */
[----:B------:R-:W0:Y:S01]  /*00f0*/  LDC.64 R2, c[0x0][0x398] ;  /* 0x0000e600ff027b82 */ /* 0x000e220000000a00 */
[----:B-1----:R-:W3:Y:S04]  /*0100*/  LDG.E R8, desc[UR4][R6.64+0x8] ;  /* 0x0000080406087981 */ /* 0x002ee8000c1e1900 */
[----:B------:R-:W4:Y:S04]  /*0110*/  LDG.E R0, desc[UR4][R6.64+0x4] ;  /* 0x0000040406007981 */ /* 0x000f28000c1e1900 */
[----:B------:R-:W5:Y:S01]  /*0120*/  LDG.E R6, desc[UR4][R6.64] ;  /* 0x0000000406067981 */ /* 0x000f62000c1e1900 */
[----:B---3--:R-:W-:-:S02]  /*0130*/  IMAD R11, R8, 0x1e, RZ ;  /* 0x0000001e080b7824 */ /* 0x008fc400078e02ff */
[----:B----4-:R-:W-:Y:S02]  /*0140*/  IMAD R9, R0, 0x1e, RZ ;  /* 0x0000001e00097824 */ /* 0x010fe400078e02ff */
[----:B--2---:R-:W-:-:S04]  /*0150*/  IMAD.WIDE R4, R11, 0x8, R4 ;  /* 0x000000080b047825 */ /* 0x004fc800078e0204 */
[----:B0-----:R-:W-:Y:S01]  /*0160*/  IMAD.WIDE R2, R9, 0x8, R2 ;  /* 0x0000000809027825 */ /* 0x001fe200078e0202 */
[----:B------:R-:W2:Y:S04]  /*0170*/  LDG.E.64 R12, desc[UR4][R4.64] ;  /* 0x00000004040c7981 */ /* 0x000ea8000c1e1b00 */
[----:B------:R-:W2:Y:S04]  /*0180*/  LDG.E.64 R14, desc[UR4][R2.64] ;  /* 0x00000004020e7981 */ /* 0x000ea8000c1e1b00 */
[----:B------:R-:W3:Y:S04]  /*0190*/  LDG.E.64 R24, desc[UR4][R4.64+0x8] ;  /* 0x0000080404187981 */ /* 0x000ee8000c1e1b00 */
[----:B------:R-:W3:Y:S04]  /*01a0*/  LDG.E.64 R26, desc[UR4][R2.64+0x8] ;  /* 0x00000804021a7981 */ /* 0x000ee8000c1e1b00 */
[----:B------:R-:W4:Y:S04]  /*01b0*/  LDG.E.64 R16, desc[UR4][R4.64+0x10] ;  /* 0x0000100404107981 */ /* 0x000f28000c1e1b00 */
[----:B------:R-:W4:Y:S04]  /*01c0*/  LDG.E.64 R18, desc[UR4][R2.64+0x10] ;  /* 0x0000100402127981 */ /* 0x000f28000c1e1b00 */
[----:B------:R-:W5:Y:S04]  /*01d0*/  LDG.E.64 R20, desc[UR4][R4.64+0x18] ;  /* 0x0000180404147981 */ /* 0x000f68000c1e1b00 */
[----:B------:R-:W5:Y:S04]  /*01e0*/  LDG.E.64 R22, desc[UR4][R2.64+0x18] ;  /* 0x0000180402167981 */ /* 0x000f68000c1e1b00 */
[----:B------:R-:W5:Y:S04]  /*01f0*/  LDG.E.64 R8, desc[UR4][R4.64+0x20] ;  /* 0x0000200404087981 */ /* 0x000f68000c1e1b00 */
[----:B------:R-:W5:Y:S04]  /*0200*/  LDG.E.64 R10, desc[UR4][R2.64+0x20] ;  /* 0x00002004020a7981 */ /* 0x000f68000c1e1b00 */
[----:B------:R-:W5:Y:S01]  /*0210*/  LDG.E.64 R28, desc[UR4][R4.64+0xe8] ;  /* 0x0000e804041c7981 */ /* 0x000f62000c1e1b00 */
[----:B--2---:R-:W-:-:S03]  /*0220*/  DFMA R12, R12, R14, RZ ;  /* 0x0000000e0c0c722b */ /* 0x004fc600000000ff */
[----:B------:R-:W2:Y:S05]  /*0230*/  LDG.E.64 R14, desc[UR4][R2.64+0x28] ;  /* 0x00002804020e7981 */ /* 0x000eaa000c1e1b00 */
[----:B---3--:R-:W-:Y:S02]  /*0240*/  DFMA R24, R24, R26, R12 ;  /* 0x0000001a1818722b */ /* 0x008fe4000000000c */
[----:B------:R-:W2:Y:S06]  /*0250*/  LDG.E.64 R12, desc[UR4][R4.64+0x28] ;  /* 0x00002804040c7981 */ /* 0x000eac000c1e1b00 */
[----:B----4-:R-:W-:Y:S01]  /*0260*/  DFMA R24, R16, R18, R24 ;  /* 0x000000121018722b */ /* 0x010fe20000000018 */
[----:B------:R-:W3:Y:S04]  /*0270*/  LDG.E.64 R16, desc[UR4][R4.64+0x30] ;  /* 0x0000300404107981 */ /* 0x000ee8000c1e1b00 */
[----:B------:R-:W3:Y:S03]  /*0280*/  LDG.E.64 R18, desc[UR4][R2.64+0x30] ;  /* 0x0000300402127981 */ /* 0x000ee6000c1e1b00 */
[----:B-----5:R-:W-:Y:S01]  /*0290*/  DFMA R24, R20, R22, R24 ;  /* 0x000000161418722b */ /* 0x020fe20000000018 */
[----:B------:R-:W4:Y:S04]  /*02a0*/  LDG.E.64 R20, desc[UR4][R4.64+0x38] ;  /* 0x0000380404147981 */ /* 0x000f28000c1e1b00 */
[----:B------:R-:W4:Y:S03]  /*02b0*/  LDG.E.64 R22, desc[UR4][R2.64+0x38] ;  /* 0x0000380402167981 */ /* 0x000f26000c1e1b00 */
[----:B------:R-:W-:Y:S01]  /*02c0*/  DFMA R24, R8, R10, R24 ;  /* 0x0000000a0818722b */ /* 0x000fe20000000018 */
[----:B------:R-:W5:Y:S04]  /*02d0*/  LDG.E.64 R8, desc[UR4][R4.64+0x40] ;  /* 0x0000400404087981 */ /* 0x000f68000c1e1b00 */
[----:B------:R-:W5:Y:S03]  /*02e0*/  LDG.E.64 R10, desc[UR4][R2.64+0x40] ;  /* 0x00004004020a7981 */ /* 0x000f66000c1e1b00 */
[----:B--2---:R-:W-:Y:S01]  /*02f0*/  DFMA R24, R12, R14, R24 ;  /* 0x0000000e0c18722b */ /* 0x004fe20000000018 */
[----:B------:R-:W2:Y:S04]  /*0300*/  LDG.E.64 R12, desc[UR4][R4.64+0x48] ;  /* 0x00004804040c7981 */ /* 0x000ea8000c1e1b00 */
[----:B------:R-:W2:Y:S03]  /*0310*/  LDG.E.64 R14, desc[UR4][R2.64+0x48] ;  /* 0x00004804020e7981 */ /* 0x000ea6000c1e1b00 */
[----:B---3--:R-:W-:Y:S01]  /*0320*/  DFMA R24, R16, R18, R24 ;  /* 0x000000121018722b */ /* 0x008fe20000000018 */
[----:B------:R-:W3:Y:S04]  /*0330*/  LDG.E.64 R16, desc[UR4][R4.64+0x50] ;  /* 0x0000500404107981 */ /* 0x000ee8000c1e1b00 */
[----:B------:R-:W3:Y:S03]  /*0340*/  LDG.E.64 R18, desc[UR4][R2.64+0x50] ;  /* 0x0000500402127981 */ /* 0x000ee6000c1e1b00 */
[----:B----4-:R-:W-:Y:S01]  /*0350*/  DFMA R24, R20, R22, R24 ;  /* 0x000000161418722b */ /* 0x010fe20000000018 */
[----:B------:R-:W4:Y:S04]  /*0360*/  LDG.E.64 R20, desc[UR4][R4.64+0x58] ;  /* 0x0000580404147981 */ /* 0x000f28000c1e1b00 */
[----:B------:R-:W4:Y:S03]  /*0370*/  LDG.E.64 R22, desc[UR4][R2.64+0x58] ;  /* 0x0000580402167981 */ /* 0x000f26000c1e1b00 */
[----:B-----5:R-:W-:Y:S01]  /*0380*/  DFMA R24, R8, R10, R24 ;  /* 0x0000000a0818722b */ /* 0x020fe20000000018 */
        /* <DEDUP_REMOVED lines=48> */
[----:B------:R-:W0:Y:S01]  /*0690*/  LDC.64 R8, c[0x0][0x388] ;  /* 0x0000e200ff087b82 */ /* 0x000e220000000a00 */
[----:B------:R-:W5:Y:S04]  /*06a0*/  LDG.E.64 R10, desc[UR4][R4.64+0xe0] ;  /* 0x0000e004040a7981 */ /* 0x000f68000c1e1b00 */
[----:B------:R-:W5:Y:S04]  /*06b0*/  LDG.E.64 R24, desc[UR4][R2.64+0xe0] ;  /* 0x0000e00402187981 */ /* 0x000f68000c1e1b00 */
[----:B------:R-:W5:Y:S01]  /*06c0*/  LDG.E.64 R2, desc[UR4][R2.64+0xe8] ;  /* 0x0000e80402027981 */ /* 0x000f62000c1e1b00 */
[----:B--2---:R-:W-:-:S03]  /*06d0*/  DFMA R14, R12, R14, R26 ;  /* 0x0000000e0c0e722b */ /* 0x004fc6000000001a */
[----:B0-----:R-:W2:Y:S05]  /*06e0*/  LDG.E.64 R12, desc[UR4][R8.64] ;  /* 0x00000004080c7981 */ /* 0x001eaa000c1e1b00 */
[----:B---3--:R-:W-:-:S08]  /*06f0*/  DFMA R14, R18, R16, R14 ;  /* 0x00000010120e722b */ /* 0x008fd0000000000e */
[----:B----4-:R-:W-:Y:S01]  /*0700*/  DFMA R14, R20, R22, R14 ;  /* 0x00000016140e722b */ /* 0x010fe2000000000e */
[----:B------:R-:W0:Y:S07]  /*0710*/  I2F.F64 R6, R6 ;  /* 0x0000000600067312 */ /* 0x000e2e0000201c00 */
[----:B-----5:R-:W-:-:S08]  /*0720*/  DFMA R10, R10, R24, R14 ;  /* 0x000000180a0a722b */ /* 0x020fd0000000000e */
[----:B------:R-:W-:-:S08]  /*0730*/  DFMA R10, R28, R2, R10 ;  /* 0x000000021c0a722b */ /* 0x000fd0000000000a */
[----:B0-----:R-:W-:-:S08]  /*0740*/  DADD R10, R6, -R10 ;  /* 0x00000000060a7229 */ /* 0x001fd0000000080a */
[----:B--2---:R-:W-:-:S07]  /*0750*/  DFMA R12, R10, R10, R12 ;  /* 0x0000000a0a0c722b */ /* 0x004fce000000000c */
[----:B------:R-:W-:Y:S01]  /*0760*/  STG.E.64 desc[UR4][R8.64], R12 ;  /* 0x0000000c08007986 */ /* 0x000fe2000c101b04 */
[----:B------:R-:W-:Y:S05]  /*0770*/  EXIT ;  /* 0x000000000000794d */ /* 0x000fea0003800000 */
.L_x_0:
[----:B------:R-:W-:-:S00]  /*0780*/  BRA `(.L_x_0) ;  /* 0xfffffffc00fc7947 */ /* 0x000fc0000383ffff */
[----:B------:R-:W-:-:S00]  /*0790*/  NOP ;  /* 0x0000000000007918 */ /* 0x000fc00000000000 */
        /* <DEDUP_REMOVED lines=14> */
.L_x_2:


//--------------------- .text._Z15SingleIterationiPdP6ratingS_S_ --------------------------
	.section	.text._Z15SingleIterationiPdP6ratingS_S_,"ax",@progbits
	.align	128
        .global         _Z15SingleIterationiPdP6ratingS_S_
        .type           _Z15SingleIterationiPdP6ratingS_S_,@function
        .size           _Z15SingleIterationiPdP6ratingS_S_,(.L_x_3 - _Z15SingleIterationiPdP6ratingS_S_)
        .other          _Z15SingleIterationiPdP6ratingS_S_,@"STO_CUDA_ENTRY STV_DEFAULT"
_Z15SingleIterationiPdP6ratingS_S_:
.text._Z15SingleIterationiPdP6ratingS_S_:
[----:B------:R-:W-:Y:S01]  /*0000*/  LDC R1, c[0x0][0x37c] ;  /* 0x0000df00ff017b82 */ /* 0x000fe20000000800 */
[----:B------:R-:W0:Y:S07]  /*0010*/  S2R R0, SR_TID.X ;  /* 0x0000000000007919 */ /* 0x000e2e0000002100 */
[----:B------:R-:W-:Y:S01]  /*0020*/  S2UR UR4, SR_CTAID.Y ;  /* 0x00000000000479c3 */ /* 0x000fe20000002600 */
[----:B------:R-:W1:Y:S07]  /*0030*/  LDCU UR5, c[0x0][0x370] ;  /* 0x00006e00ff0577ac */ /* 0x000e6e0008000800 */
[----:B------:R-:W1:Y:S08]  /*0040*/  S2UR UR6, SR_CTAID.X ;  /* 0x00000000000679c3 */ /* 0x000e700000002500 */
[----:B------:R-:W0:Y:S01]  /*0050*/  LDC R3, c[0x0][0x360] ;  /* 0x0000d800ff037b82 */ /* 0x000e220000000800 */
[----:B-1----:R-:W-:Y:S01]  /*0060*/  UIMAD UR4, UR4, UR5, UR6 ;  /* 0x00000005040472a4 */ /* 0x002fe2000f8e0206 */
[----:B------:R-:W1:Y:S05]  /*0070*/  LDCU UR6, c[0x0][0x380] ;  /* 0x00007000ff0677ac */ /* 0x000e6a0008000800 */
[----:B0-----:R-:W-:-:S05]  /*0080*/  IMAD R3, R3, UR4, R0 ;  /* 0x0000000403037c24 */ /* 0x001fca000f8e0200 */
[----:B------:R-:W0:Y:S01]  /*0090*/  LDCU.64 UR4, c[0x0][0x358] ;  /* 0x00006b00ff0477ac */ /* 0x000e220008000a00 */
[C---:B------:R-:W-:Y:S02]  /*00a0*/  ISETP.NE.AND P0, PT, R3.reuse, RZ, PT ;  /* 0x000000ff0300720c */ /* 0x040fe40003f05270 */
[----:B-1----:R-:W-:-:S11]  /*00b0*/  ISETP.GE.AND P1, PT, R3, UR6, PT ;  /* 0x0000000603007c0c */ /* 0x002fd6000bf26270 */
[----:B------:R-:W0:Y:S02]  /*00c0*/  @!P0 LDC.64 R4, c[0x0][0x388] ;  /* 0x0000e200ff048b82 */ /* 0x000e240000000a00 */
[----:B0-----:R0:W-:Y:S01]  /*00d0*/  @!P0 STG.E.64 desc[UR4][R4.64], RZ ;  /* 0x000000ff04008986 */ /* 0x0011e2000c101b04 */
[----:B------:R-:W-:Y:S05]  /*00e0*/  @P1 EXIT ;  /* 0x000000000000194d */ /* 0x000fea0003800000 */
[----:B------:R-:W1:Y:S08]  /*00f0*/  LDC.64 R10, c[0x0][0x390] ;  /* 0x0000e400ff0a7b82 */ /* 0x000e700000000a00 */
[----:B0-----:R-:W0:Y:S01]  /*0100*/  LDC.64 R4, c[0x0][0x3a0] ;  /* 0x0000e800ff047b82 */ /* 0x001e220000000a00 */
[----:B-1----:R-:W-:-:S07]  /*0110*/  IMAD.WIDE R10, R3, 0xc, R10 ;  /* 0x0000000c030a7825 */ /* 0x002fce00078e020a */
[----:B------:R-:W1:Y:S01]  /*0120*/  LDC.64 R2, c[0x0][0x398] ;  /* 0x0000e600ff027b82 */ /* 0x000e620000000a00 */
[----:B------:R-:W2:Y:S04]  /*0130*/  LDG.E R6, desc[UR4][R10.64+0x8] ;  /* 0x000008040a067981 */ /* 0x000ea8000c1e1900 */
[----:B------:R-:W3:Y:S04]  /*0140*/  LDG.E R0, desc[UR4][R10.64+0x4] ;  /* 0x000004040a007981 */ /* 0x000ee8000c1e1900 */
[----:B------:R-:W4:Y:S01]  /*0150*/  LDG.E R10, desc[UR4][R10.64] ;  /* 0x000000040a0a7981 */ /* 0x000f22000c1e1900 */
[----:B--2---:R-:W-:-:S02]  /*0160*/  IMAD R7, R6, 0x1e, RZ ;  /* 0x0000001e06077824 */ /* 0x004fc400078e02ff */
[----:B---3--:R-:W-:Y:S02]  /*0170*/  IMAD R9, R0, 0x1e, RZ ;  /* 0x0000001e00097824 */ /* 0x008fe400078e02ff */
[----:B0-----:R-:W-:-:S04]  /*0180*/  IMAD.WIDE R4, R7, 0x8, R4 ;  /* 0x0000000807047825 */ /* 0x001fc800078e0204 */
[----:B-1----:R-:W-:Y:S01]  /*0190*/  IMAD.WIDE R2, R9, 0x8, R2 ;  /* 0x0000000809027825 */ /* 0x002fe200078e0202 */
[----:B------:R-:W2:Y:S04]  /*01a0*/  LDG.E.64 R6, desc[UR4][R4.64] ;  /* 0x0000000404067981 */ /* 0x000ea8000c1e1b00 */
[----:B------:R-:W2:Y:S04]  /*01b0*/  LDG.E.64 R8, desc[UR4][R2.64] ;  /* 0x0000000402087981 */ /* 0x000ea8000c1e1b00 */
[----:B------:R-:W3:Y:S04]  /*01c0*/  LDG.E.64 R22, desc[UR4][R4.64+0x8] ;  /* 0x0000080404167981 */ /* 0x000ee8000c1e1b00 */
[----:B------:R-:W3:Y:S04]  /*01d0*/  LDG.E.64 R24, desc[UR4][R2.64+0x8] ;  /* 0x0000080402187981 */ /* 0x000ee8000c1e1b00 */
[----:B------:R-:W5:Y:S04]  /*01e0*/  LDG.E.64 R18, desc[UR4][R4.64+0x10] ;  /* 0x0000100404127981 */ /* 0x000f68000c1e1b00 */
[----:B------:R-:W5:Y:S04]  /*01f0*/  LDG.E.64 R16, desc[UR4][R2.64+0x10] ;  /* 0x0000100402107981 */ /* 0x000f68000c1e1b00 */
[----:B------:R-:W4:Y:S04]  /*0200*/  LDG.E.64 R12, desc[UR4][R4.64+0x18] ;  /* 0x00001804040c7981 */ /* 0x000f28000c1e1b00 */
[----:B------:R-:W4:Y:S01]  /*0210*/  LDG.E.64 R14, desc[UR4][R2.64+0x18] ;  /* 0x00001804020e7981 */ /* 0x000f22000c1e1b00 */
[----:B--2---:R-:W-:-:S08]  /*0220*/  DFMA R20, R6, R8, RZ ;  /* 0x000000080614722b */ /* 0x004fd000000000ff */
[----:B---3--:R-:W-:Y:S02]  /*0230*/  DFMA R24, R22, R24, R20 ;  /* 0x000000181618722b */ /* 0x008fe40000000014 */
[----:B------:R-:W2:Y:S04]  /*0240*/  LDG.E.64 R20, desc[UR4][R4.64+0x20] ;  /* 0x0000200404147981 */ /* 0x000ea8000c1e1b00 */
[----:B------:R-:W2:Y:S02]  /*0250*/  LDG.E.64 R22, desc[UR4][R2.64+0x20] ;  /* 0x0000200402167981 */ /* 0x000ea4000c1e1b00 */
[----:B-----5:R-:W-:Y:S02]  /*0260*/  DFMA R24, R18, R16, R24 ;  /* 0x000000101218722b */ /* 0x020fe40000000018 */
[----:B------:R-:W3:Y:S04]  /*0270*/  LDG.E.64 R16, desc[UR4][R4.64+0x28] ;  /* 0x0000280404107981 */ /* 0x000ee8000c1e1b00 */
[----:B------:R-:W3:Y:S02]  /*0280*/  LDG.E.64 R18, desc[UR4][R2.64+0x28] ;  /* 0x0000280402127981 */ /* 0x000ee4000c1e1b00 */
[----:B----4-:R-:W-:-:S02]  /*0290*/  DFMA R24, R12, R14, R24 ;  /* 0x0000000e0c18722b */ /* 0x010fc40000000018 */
[----:B------:R-:W4:Y:S04]  /*02a0*/  LDG.E.64 R12, desc[UR4][R4.64+0x30] ;  /* 0x00003004040c7981 */ /* 0x000f28000c1e1b00 */
[----:B------:R-:W4:Y:S02]  /*02b0*/  LDG.E.64 R14, desc[UR4][R2.64+0x30] ;  /* 0x00003004020e7981 */ /* 0x000f24000c1e1b00 */
[----:B--2---:R-:W-:Y:S02]  /*02c0*/  DFMA R24, R20, R22, R24 ;  /* 0x000000161418722b */ /* 0x004fe40000000018 */
[----:B------:R-:W2:Y:S04]  /*02d0*/  LDG.E.64 R20, desc[UR4][R4.64+0x38] ;  /* 0x0000380404147981 */ /* 0x000ea8000c1e1b00 */
[----:B------:R-:W2:Y:S02]  /*02e0*/  LDG.E.64 R22, desc[UR4][R2.64+0x38] ;  /* 0x0000380402167981 */ /* 0x000ea4000c1e1b00 */
[----:B---3--:R-:W-:-:S02]  /*02f0*/  DFMA R24, R16, R18, R24 ;  /* 0x000000121018722b */ /* 0x008fc40000000018 */
[----:B------:R-:W3:Y:S04]  /*0300*/  LDG.E.64 R16, desc[UR4][R4.64+0x40] ;  /* 0x0000400404107981 */ /* 0x000ee8000c1e1b00 */
[----:B------:R-:W3:Y:S02]  /*0310*/  LDG.E.64 R18, desc[UR4][R2.64+0x40] ;  /* 0x0000400402127981 */ /* 0x000ee4000c1e1b00 */
[----:B----4-:R-:W-:Y:S02]  /*0320*/  DFMA R24, R12, R14, R24 ;  /* 0x0000000e0c18722b */ /* 0x010fe40000000018 */
[----:B------:R-:W4:Y:S04]  /*0330*/  LDG.E.64 R12, desc[UR4][R4.64+0x48] ;  /* 0x00004804040c7981 */ /* 0x000f28000c1e1b00 */
[----:B------:R-:W4:Y:S02]  /*0340*/  LDG.E.64 R14, desc[UR4][R2.64+0x48] ;  /* 0x00004804020e7981 */ /* 0x000f24000c1e1b00 */
[----:B--2---:R-:W-:-:S02]  /*0350*/  DFMA R24, R20, R22, R24 ;  /* 0x000000161418722b */ /* 0x004fc40000000018 */
[----:B------:R-:W2:Y:S04]  /*0360*/  LDG.E.64 R20, desc[UR4][R4.64+0x50] ;  /* 0x0000500404147981 */ /* 0x000ea8000c1e1b00 */
[----:B------:R-:W2:Y:S02]  /*0370*/  LDG.E.64 R22, desc[UR4][R2.64+0x50] ;  /* 0x0000500402167981 */ /* 0x000ea4000c1e1b00 */
[----:B---3--:R-:W-:Y:S02]  /*0380*/  DFMA R24, R16, R18, R24 ;  /* 0x000000121018722b */ /* 0x008fe40000000018 */
        /* <DEDUP_REMOVED lines=56> */
[----:B----4-:R-:W-:Y:S01]  /*0710*/  DFMA R12, R12, R14, R24 ;  /* 0x0000000e0c0c722b */ /* 0x010fe20000000018 */
[----:B------:R-:W-:Y:S01]  /*0720*/  UMOV UR6, 0x47ae147b ;  /* 0x47ae147b00067882 */ /* 0x000fe20000000000 */
[----:B------:R-:W-:-:S02]  /*0730*/  UMOV UR7, 0x3f747ae1 ;  /* 0x3f747ae100077882 */ /* 0x000fc40000000000 */
[----:B------:R-:W-:Y:S01]  /*0740*/  DMUL R14, R6, UR6 ;  /* 0x00000006060e7c28 */ /* 0x000fe20008000000 */
[----:B------:R-:W-:Y:S01]  /*0750*/  UMOV UR8, 0x47ae147b ;  /* 0x47ae147b00087882 */ /* 0x000fe20000000000 */
[----:B------:R-:W-:Y:S02]  /*0760*/  UMOV UR9, 0x3f547ae1 ;  /* 0x3f547ae100097882 */ /* 0x000fe40000000000 */
[----:B--2---:R-:W-:Y:S02]  /*0770*/  DFMA R20, R20, R22, R12 ;  /* 0x000000161414722b */ /* 0x004fe4000000000c */
[----:B------:R-:W0:Y:S06]  /*0780*/  I2F.F64 R12, R10 ;  /* 0x0000000a000c7312 */ /* 0x000e2c0000201c00 */
[----:B---3--:R-:W-:-:S08]  /*0790*/  DFMA R16, R16, R18, R20 ;  /* 0x000000121010722b */ /* 0x008fd00000000014 */
[----:B0-----:R-:W-:-:S08]  /*07a0*/  DADD R12, R12, -R16 ;  /* 0x000000000c0c7229 */ /* 0x001fd00000000810 */
[----:B------:R-:W-:Y:S01]  /*07b0*/  DFMA R14, R8, R12, -R14 ;  /* 0x0000000c080e722b */ /* 0x000fe2000000080e */
[----:B------:R-:W2:Y:S07]  /*07c0*/  LDG.E.64 R8, desc[UR4][R4.64+0x8] ;  /* 0x0000080404087981 */ /* 0x000eae000c1e1b00 */
[----:B------:R-:W-:-:S07]  /*07d0*/  DFMA R14, R14, UR8, R6 ;  /* 0x000000080e0e7c2b */ /* 0x000fce0008000006 */
[----:B------:R0:W-:Y:S04]  /*07e0*/  STG.E.64 desc[UR4][R4.64], R14 ;  /* 0x0000000e04007986 */ /* 0x0001e8000c101b04 */
[----:B------:R-:W3:Y:S01]  /*07f0*/  LDG.E.64 R6, desc[UR4][R2.64+0x8] ;  /* 0x0000080402067981 */ /* 0x000ee2000c1e1b00 */
[----:B--2---:R-:W-:-:S08]  /*0800*/  DMUL R10, R8, UR6 ;  /* 0x00000006080a7c28 */ /* 0x004fd00008000000 */
[----:B---3--:R-:W-:Y:S02]  /*0810*/  DFMA R6, R12, R6, -R10 ;  /* 0x000000060c06722b */ /* 0x008fe4000000080a */
[----:B------:R-:W2:Y:S06]  /*0820*/  LDG.E.64 R10, desc[UR4][R4.64+0x10] ;  /* 0x00001004040a7981 */ /* 0x000eac000c1e1b00 */
[----:B------:R-:W-:-:S07]  /*0830*/  DFMA R6, R6, UR8, R8 ;  /* 0x0000000806067c2b */ /* 0x000fce0008000008 */
[----:B------:R1:W-:Y:S04]  /*0840*/  STG.E.64 desc[UR4][R4.64+0x8], R6 ;  /* 0x0000080604007986 */ /* 0x0003e8000c101b04 */
[----:B------:R-:W3:Y:S01]  /*0850*/  LDG.E.64 R8, desc[UR4][R2.64+0x10] ;  /* 0x0000100402087981 */ /* 0x000ee2000c1e1b00 */
[----:B--2---:R-:W-:-:S08]  /*0860*/  DMUL R16, R10, UR6 ;  /* 0x000000060a107c28 */ /* 0x004fd00008000000 */
[----:B---3--:R-:W-:Y:S02]  /*0870*/  DFMA R8, R12, R8, -R16 ;  /* 0x000000080c08722b */ /* 0x008fe40000000810 */
[----:B------:R-:W0:Y:S06]  /*0880*/  LDG.E.64 R16, desc[UR4][R4.64+0x18] ;  /* 0x0000180404107981 */ /* 0x000e2c000c1e1b00 */
[----:B------:R-:W-:-:S07]  /*0890*/  DFMA R8, R8, UR8, R10 ;  /* 0x0000000808087c2b */ /* 0x000fce000800000a */
[----:B------:R2:W-:Y:S04]  /*08a0*/  STG.E.64 desc[UR4][R4.64+0x10], R8 ;  /* 0x0000100804007986 */ /* 0x0005e8000c101b04 */
[----:B------:R-:W3:Y:S01]  /*08b0*/  LDG.E.64 R10, desc[UR4][R2.64+0x18] ;  /* 0x00001804020a7981 */ /* 0x000ee2000c1e1b00 */
[----:B0-----:R-:W-:-:S08]  /*08c0*/  DMUL R14, R16, UR6 ;  /* 0x00000006100e7c28 */ /* 0x001fd00008000000 */
[----:B---3--:R-:W-:Y:S02]  /*08d0*/  DFMA R10, R12, R10, -R14 ;  /* 0x0000000a0c0a722b */ /* 0x008fe4000000080e */
[----:B------:R-:W3:Y:S06]  /*08e0*/  LDG.E.64 R14, desc[UR4][R4.64+0x20] ;  /* 0x00002004040e7981 */ /* 0x000eec000c1e1b00 */
[----:B------:R-:W-:-:S07]  /*08f0*/  DFMA R10, R10, UR8, R16 ;  /* 0x000000080a0a7c2b */ /* 0x000fce0008000010 */
[----:B------:R0:W-:Y:S04]  /*0900*/  STG.E.64 desc[UR4][R4.64+0x18], R10 ;  /* 0x0000180a04007986 */ /* 0x0001e8000c101b04 */
[----:B-1----:R-:W4:Y:S01]  /*0910*/  LDG.E.64 R6, desc[UR4][R2.64+0x20] ;  /* 0x0000200402067981 */ /* 0x002f22000c1e1b00 */
[----:B---3--:R-:W-:-:S08]  /*0920*/  DMUL R16, R14, UR6 ;  /* 0x000000060e107c28 */ /* 0x008fd00008000000 */
[----:B----4-:R-:W-:Y:S02]  /*0930*/  DFMA R6, R12, R6, -R16 ;  /* 0x000000060c06722b */ /* 0x010fe40000000810 */
[----:B------:R-:W3:Y:S06]  /*0940*/  LDG.E.64 R16, desc[UR4][R4.64+0x28] ;  /* 0x0000280404107981 */ /* 0x000eec000c1e1b00 */
[----:B------:R-:W-:-:S07]  /*0950*/  DFMA R6, R6, UR8, R14 ;  /* 0x0000000806067c2b */ /* 0x000fce000800000e */
[----:B------:R1:W-:Y:S04]  /*0960*/  STG.E.64 desc[UR4][R4.64+0x20], R6 ;  /* 0x0000200604007986 */ /* 0x0003e8000c101b04 */
[----:B--2---:R-:W2:Y:S01]  /*0970*/  LDG.E.64 R8, desc[UR4][R2.64+0x28] ;  /* 0x0000280402087981 */ /* 0x004ea2000c1e1b00 */
[----:B---3--:R-:W-:-:S08]  /*0980*/  DMUL R14, R16, UR6 ;  /* 0x00000006100e7c28 */ /* 0x008fd00008000000 */
[----:B--2---:R-:W-:Y:S02]  /*0990*/  DFMA R8, R12, R8, -R14 ;  /* 0x000000080c08722b */ /* 0x004fe4000000080e */
[----:B------:R-:W2:Y:S06]  /*09a0*/  LDG.E.64 R14, desc[UR4][R4.64+0x30] ;  /* 0x00003004040e7981 */ /* 0x000eac000c1e1b00 */
[----:B------:R-:W-:-:S07]  /*09b0*/  DFMA R8, R8, UR8, R16 ;  /* 0x0000000808087c2b */ /* 0x000fce0008000010 */
[----:B------:R3:W-:Y:S04]  /*09c0*/  STG.E.64 desc[UR4][R4.64+0x28], R8 ;  /* 0x0000280804007986 */ /* 0x0007e8000c101b04 */
[----:B0-----:R-:W4:Y:S01]  /*09d0*/  LDG.E.64 R10, desc[UR4][R2.64+0x30] ;  /* 0x00003004020a7981 */ /* 0x001f22000c1e1b00 */
[----:B--2---:R-:W-:-:S08]  /*09e0*/  DMUL R16, R14, UR6 ;  /* 0x000000060e107c28 */ /* 0x004fd00008000000 */
[----:B----4-:R-:W-:Y:S02]  /*09f0*/  DFMA R10, R12, R10, -R16 ;  /* 0x0000000a0c0a722b */ /* 0x010fe40000000810 */
[----:B------:R-:W2:Y:S06]  /*0a00*/  LDG.E.64 R16, desc[UR4][R4.64+0x38] ;  /* 0x0000380404107981 */ /* 0x000eac000c1e1b00 */
[----:B------:R-:W-:-:S07]  /*0a10*/  DFMA R10, R10, UR8, R14 ;  /* 0x000000080a0a7c2b */ /* 0x000fce000800000e */
[----:B------:R0:W-:Y:S04]  /*0a20*/  STG.E.64 desc[UR4][R4.64+0x30], R10 ;  /* 0x0000300a04007986 */ /* 0x0001e8000c101b04 */
[----:B-1----:R-:W4:Y:S01]  /*0a30*/  LDG.E.64 R6, desc[UR4][R2.64+0x38] ;  /* 0x0000380402067981 */ /* 0x002f22000c1e1b00 */
[----:B--2---:R-:W-:-:S08]  /*0a40*/  DMUL R14, R16, UR6 ;  /* 0x00000006100e7c28 */ /* 0x004fd00008000000 */
[----:B----4-:R-:W-:Y:S02]  /*0a50*/  DFMA R6, R12, R6, -R14 ;  /* 0x000000060c06722b */ /* 0x010fe4000000080e */
[----:B------:R-:W2:Y:S06]  /*0a60*/  LDG.E.64 R14, desc[UR4][R4.64+0x40] ;  /* 0x00004004040e7981 */ /* 0x000eac000c1e1b00 */
[----:B------:R-:W-:-:S07]  /*0a70*/  DFMA R6, R6, UR8, R16 ;  /* 0x0000000806067c2b */ /* 0x000fce0008000010 */
[----:B------:R1:W-:Y:S04]  /*0a80*/  STG.E.64 desc[UR4][R4.64+0x38], R6 ;  /* 0x0000380604007986 */ /* 0x0003e8000c101b04 */
[----:B---3--:R-:W3:Y:S01]  /*0a90*/  LDG.E.64 R8, desc[UR4][R2.64+0x40] ;  /* 0x0000400402087981 */ /* 0x008ee2000c1e1b00 */
[----:B--2---:R-:W-:-:S08]  /*0aa0*/  DMUL R16, R14, UR6 ;  /* 0x000000060e107c28 */ /* 0x004fd00008000000 */
[----:B---3--:R-:W-:Y:S02]  /*0ab0*/  DFMA R8, R12, R8, -R16 ;  /* 0x000000080c08722b */ /* 0x008fe40000000810 */
        /* <DEDUP_REMOVED lines=108> */
[----:B------:R-:W0:Y:S06]  /*1180*/  LDG.E.64 R16, desc[UR4][R4.64+0xd8] ;  /* 0x0000d80404107981 */ /* 0x000e2c000c1e1b00 */
[----:B------:R-:W-:-:S07]  /*1190*/  DFMA R14, R8, UR8, R14 ;  /* 0x00000008080e7c2b */ /* 0x000fce000800000e */
[----:B------:R2:W-:Y:S04]  /*11a0*/  STG.E.64 desc[UR4][R4.64+0xd0], R14 ;  /* 0x0000d00e04007986 */ /* 0x0005e8000c101b04 */
[----:B------:R-:W3:Y:S01]  /*11b0*/  LDG.E.64 R8, desc[UR4][R2.64+0xd8] ;  /* 0x0000d80402087981 */ /* 0x000ee2000c1e1b00 */
[----:B0-----:R-:W-:-:S08]  /*11c0*/  DMUL R10, R16, UR6 ;  /* 0x00000006100a7c28 */ /* 0x001fd00008000000 */
[----:B---3--:R-:W-:Y:S01]  /*11d0*/  DFMA R10, R12, R8, -R10 ;  /* 0x000000080c0a722b */ /* 0x008fe2000000080a */
[----:B------:R-:W3:Y:S07]  /*11e0*/  LDG.E.64 R8, desc[UR4][R4.64+0xe0] ;  /* 0x0000e00404087981 */ /* 0x000eee000c1e1b00 */
[----:B------:R-:W-:-:S07]  /*11f0*/  DFMA R16, R10, UR8, R16 ;  /* 0x000000080a107c2b */ /* 0x000fce0008000010 */
[----:B------:R0:W-:Y:S04]  /*1200*/  STG.E.64 desc[UR4][R4.64+0xd8], R16 ;  /* 0x0000d81004007986 */ /* 0x0001e8000c101b04 */
[----:B-1----:R-:W4:Y:S01]  /*1210*/  LDG.E.64 R6, desc[UR4][R2.64+0xe0] ;  /* 0x0000e00402067981 */ /* 0x002f22000c1e1b00 */
[----:B---3--:R-:W-:-:S08]  /*1220*/  DMUL R10, R8, UR6 ;  /* 0x00000006080a7c28 */ /* 0x008fd00008000000 */
[----:B----4-:R-:W-:Y:S02]  /*1230*/  DFMA R6, R12, R6, -R10 ;  /* 0x000000060c06722b */ /* 0x010fe4000000080a */
[----:B------:R-:W2:Y:S06]  /*1240*/  LDG.E.64 R10, desc[UR4][R4.64+0xe8] ;  /* 0x0000e804040a7981 */ /* 0x000eac000c1e1b00 */
[----:B------:R-:W-:-:S07]  /*1250*/  DFMA R6, R6, UR8, R8 ;  /* 0x0000000806067c2b */ /* 0x000fce0008000008 */
[----:B------:R1:W-:Y:S04]  /*1260*/  STG.E.64 desc[UR4][R4.64+0xe0], R6 ;  /* 0x0000e00604007986 */ /* 0x0003e8000c101b04 */
[----:B------:R-:W3:Y:S01]  /*1270*/  LDG.E.64 R8, desc[UR4][R2.64+0xe8] ;  /* 0x0000e80402087981 */ /* 0x000ee2000c1e1b00 */
[----:B--2---:R-:W-:-:S08]  /*1280*/  DMUL R14, R10, UR6 ;  /* 0x000000060a0e7c28 */ /* 0x004fd00008000000 */
[----:B---3--:R-:W-:-:S08]  /*1290*/  DFMA R8, R12, R8, -R14 ;  /* 0x000000080c08722b */ /* 0x008fd0000000080e */
[----:B------:R-:W-:Y:S01]  /*12a0*/  DFMA R8, R8, UR8, R10 ;  /* 0x0000000808087c2b */ /* 0x000fe2000800000a */
[----:B------:R-:W2:Y:S06]  /*12b0*/  LDG.E.64 R10, desc[UR4][R4.64] ;  /* 0x00000004040a7981 */ /* 0x000eac000c1e1b00 */
[----:B------:R3:W-:Y:S04]  /*12c0*/  STG.E.64 desc[UR4][R4.64+0xe8], R8 ;  /* 0x0000e80804007986 */ /* 0x0007e8000c101b04 */
[----:B------:R-:W0:Y:S02]  /*12d0*/  LDG.E.64 R14, desc[UR4][R2.64] ;  /* 0x00000004020e7981 */ /* 0x000e24000c1e1b00 */
[----:B0-----:R-:W-:-:S08]  /*12e0*/  DMUL R16, R14, UR6 ;  /* 0x000000060e107c28 */ /* 0x001fd00008000000 */
[----:B--2---:R-:W-:Y:S02]  /*12f0*/  DFMA R10, R12, R10, -R16 ;  /* 0x0000000a0c0a722b */ /* 0x004fe40000000810 */
        /* <DEDUP_REMOVED lines=164> */
[----:B------:R-:W-:Y:S04]  /*1d40*/  STG.E.64 desc[UR4][R2.64+0xd8], R16 ;  /* 0x0000d81002007986 */ /* 0x000fe8000c101b04 */
[----:B-1----:R-:W4:Y:S01]  /*1d50*/  LDG.E.64 R6, desc[UR4][R4.64+0xe0] ;  /* 0x0000e00404067981 */ /* 0x002f22000c1e1b00 */
[----:B---3--:R-:W-:-:S08]  /*1d60*/  DMUL R10, R8, UR6 ;  /* 0x00000006080a7c28 */ /* 0x008fd00008000000 */
[----:B----4-:R-:W-:Y:S02]  /*1d70*/  DFMA R6, R12, R6, -R10 ;  /* 0x000000060c06722b */ /* 0x010fe4000000080a */
[----:B------:R-:W2:Y:S06]  /*1d80*/  LDG.E.64 R10, desc[UR4][R2.64+0xe8] ;  /* 0x0000e804020a7981 */ /* 0x000eac000c1e1b00 */
[----:B------:R-:W-:-:S07]  /*1d90*/  DFMA R6, R6, UR8, R8 ;  /* 0x0000000806067c2b */ /* 0x000fce0008000008 */
[----:B------:R-:W-:Y:S04]  /*1da0*/  STG.E.64 desc[UR4][R2.64+0xe0], R6 ;  /* 0x0000e00602007986 */ /* 0x000fe8000c101b04 */
[----:B------:R-:W3:Y:S01]  /*1db0*/  LDG.E.64 R8, desc[UR4][R4.64+0xe8] ;  /* 0x0000e80404087981 */ /* 0x000ee2000c1e1b00 */
[----:B--2---:R-:W-:-:S08]  /*1dc0*/  DMUL R14, R10, UR6 ;  /* 0x000000060a0e7c28 */ /* 0x004fd00008000000 */
[----:B---3--:R-:W-:-:S08]  /*1dd0*/  DFMA R8, R12, R8, -R14 ;  /* 0x000000080c08722b */ /* 0x008fd0000000080e */
[----:B------:R-:W-:-:S07]  /*1de0*/  DFMA R8, R8, UR8, R10 ;  /* 0x0000000808087c2b */ /* 0x000fce000800000a */
[----:B------:R-:W-:Y:S01]  /*1df0*/  STG.E.64 desc[UR4][R2.64+0xe8], R8 ;  /* 0x0000e80802007986 */ /* 0x000fe2000c101b04 */
[----:B------:R-:W-:Y:S05]  /*1e00*/  EXIT ;  /* 0x000000000000794d */ /* 0x000fea0003800000 */
.L_x_1:
        /* <DEDUP_REMOVED lines=15> */
.L_x_3:


//--------------------- .nv.shared.reserved.0     --------------------------
	.section	.nv.shared.reserved.0,"aw",@nobits
	.weak		__nv_reservedSMEM_offset_0_alias
	.size		__nv_reservedSMEM_offset_0_alias, 0, 64
	.other		__nv_reservedSMEM_offset_0_alias,@"STO_CUDA_RESERVED_SHARED STV_DEFAULT"
__nv_reservedSMEM_offset_0_alias:
	.zero		0
	.zero		64


//--------------------- .nv.constant0._Z23CalculateAggregateErroriPdP6ratingS_S_ --------------------------
	.section	.nv.constant0._Z23CalculateAggregateErroriPdP6ratingS_S_,"a",@progbits
	.sectionflags	@""
	.align	4
.nv.constant0._Z23CalculateAggregateErroriPdP6ratingS_S_:
	.zero		936


//--------------------- .nv.constant0._Z15SingleIterationiPdP6ratingS_S_ --------------------------
	.section	.nv.constant0._Z15SingleIterationiPdP6ratingS_S_,"a",@progbits
	.sectionflags	@""
	.align	4
.nv.constant0._Z15SingleIterationiPdP6ratingS_S_:
	.zero		936


//--------------------- SYMBOLS --------------------------

	.type		.nv.reservedSmem.offset0,@object
	.size		.nv.reservedSmem.offset0,0x4
